//
// Generated by NVIDIA NVVM Compiler
//
// Compiler Build ID: CL-36424714
// Cuda compilation tools, release 13.0, V13.0.88
// Based on NVVM 20.0.0
//

.version 9.0
.target sm_100
.address_size 64

	// .globl	_Z15CUDA_BFS_KERNELP4NodePiPbS2_S1_S2_
.extern .func  (.param .b32 func_retval0) vprintf
(
	.param .b64 vprintf_param_0,
	.param .b64 vprintf_param_1
)
;
.global .align 1 .b8 $str[4] = {37, 100, 32};

.visible .entry _Z15CUDA_BFS_KERNELP4NodePiPbS2_S1_S2_(
	.param .u64 .ptr .align 1 _Z15CUDA_BFS_KERNELP4NodePiPbS2_S1_S2__param_0,
	.param .u64 .ptr .align 1 _Z15CUDA_BFS_KERNELP4NodePiPbS2_S1_S2__param_1,
	.param .u64 .ptr .align 1 _Z15CUDA_BFS_KERNELP4NodePiPbS2_S1_S2__param_2,
	.param .u64 .ptr .align 1 _Z15CUDA_BFS_KERNELP4NodePiPbS2_S1_S2__param_3,
	.param .u64 .ptr .align 1 _Z15CUDA_BFS_KERNELP4NodePiPbS2_S1_S2__param_4,
	.param .u64 .ptr .align 1 _Z15CUDA_BFS_KERNELP4NodePiPbS2_S1_S2__param_5
)
{
	.local .align 8 .b8 	__local_depot0[8];
	.reg .b64 	%SP;
	.reg .b64 	%SPL;
	.reg .pred 	%p<14>;
	.reg .b16 	%rs<21>;
	.reg .b32 	%r<42>;
	.reg .b64 	%rd<60>;

	mov.u64 	%SPL, __local_depot0;
	cvta.local.u64 	%SP, %SPL;
	ld.param.u64 	%rd11, [_Z15CUDA_BFS_KERNELP4NodePiPbS2_S1_S2__param_0];
	ld.param.u64 	%rd12, [_Z15CUDA_BFS_KERNELP4NodePiPbS2_S1_S2__param_1];
	ld.param.u64 	%rd13, [_Z15CUDA_BFS_KERNELP4NodePiPbS2_S1_S2__param_2];
	ld.param.u64 	%rd14, [_Z15CUDA_BFS_KERNELP4NodePiPbS2_S1_S2__param_3];
	ld.param.u64 	%rd15, [_Z15CUDA_BFS_KERNELP4NodePiPbS2_S1_S2__param_4];
	ld.param.u64 	%rd16, [_Z15CUDA_BFS_KERNELP4NodePiPbS2_S1_S2__param_5];
	cvta.to.global.u64 	%rd1, %rd15;
	cvta.to.global.u64 	%rd2, %rd12;
	cvta.to.global.u64 	%rd3, %rd14;
	cvta.to.global.u64 	%rd4, %rd13;
	cvta.to.global.u64 	%rd5, %rd16;
	mov.u32 	%r19, %tid.x;
	mov.u32 	%r20, %ctaid.x;
	mov.u32 	%r21, %ntid.x;
	mad.lo.s32 	%r1, %r20, %r21, %r19;
	setp.lt.s32 	%p1, %r1, 6;
	@%p1 bra 	$L__BB0_2;
	mov.b16 	%rs1, 0;
	st.global.u8 	[%rd5], %rs1;
$L__BB0_2:
	cvt.s64.s32 	%rd17, %r1;
	add.s64 	%rd6, %rd4, %rd17;
	ld.global.u8 	%rs2, [%rd6];
	setp.ne.s16 	%p2, %rs2, 1;
	@%p2 bra 	$L__BB0_21;
	add.s64 	%rd7, %rd3, %rd17;
	ld.global.u8 	%rs3, [%rd7];
	setp.ne.s16 	%p3, %rs3, 0;
	@%p3 bra 	$L__BB0_21;
	add.u64 	%rd19, %SP, 0;
	add.u64 	%rd20, %SPL, 0;
	st.local.u32 	[%rd20], %r1;
	mov.u64 	%rd21, $str;
	cvta.global.u64 	%rd22, %rd21;
	{ // callseq 0, 0
	.param .b64 param0;
	st.param.b64 	[param0], %rd22;
	.param .b64 param1;
	st.param.b64 	[param1], %rd19;
	.param .b32 retval0;
	call.uni (retval0), 
	vprintf, 
	(
	param0, 
	param1
	);
	ld.param.b32 	%r22, [retval0];
	} // callseq 0
	mov.b16 	%rs4, 0;
	st.global.u8 	[%rd6], %rs4;
	mov.b16 	%rs5, 1;
	st.global.u8 	[%rd7], %rs5;
	bar.sync 	0;
	cvta.to.global.u64 	%rd23, %rd11;
	mul.wide.s32 	%rd24, %r1, 8;
	add.s64 	%rd25, %rd23, %rd24;
	ld.global.u32 	%r2, [%rd25];
	ld.global.u32 	%r24, [%rd25+4];
	add.s32 	%r3, %r24, %r2;
	setp.lt.s32 	%p4, %r24, 1;
	@%p4 bra 	$L__BB0_21;
	mul.wide.s32 	%rd26, %r1, 4;
	add.s64 	%rd8, %rd1, %rd26;
	add.s32 	%r25, %r2, 1;
	max.s32 	%r4, %r3, %r25;
	sub.s32 	%r26, %r4, %r2;
	and.b32  	%r5, %r26, 3;
	setp.eq.s32 	%p5, %r5, 0;
	mov.u32 	%r40, %r2;
	@%p5 bra 	$L__BB0_10;
	neg.s32 	%r38, %r5;
	mov.u32 	%r40, %r2;
$L__BB0_7:
	.pragma "nounroll";
	mul.wide.s32 	%rd27, %r40, 4;
	add.s64 	%rd28, %rd2, %rd27;
	ld.global.u32 	%r9, [%rd28];
	cvt.s64.s32 	%rd29, %r9;
	add.s64 	%rd30, %rd3, %rd29;
	ld.global.u8 	%rs6, [%rd30];
	setp.ne.s16 	%p6, %rs6, 0;
	@%p6 bra 	$L__BB0_9;
	ld.global.u32 	%r27, [%rd8];
	add.s32 	%r28, %r27, 1;
	mul.wide.s32 	%rd32, %r9, 4;
	add.s64 	%rd33, %rd1, %rd32;
	st.global.u32 	[%rd33], %r28;
	add.s64 	%rd34, %rd4, %rd29;
	mov.b16 	%rs7, 1;
	st.global.u8 	[%rd34], %rs7;
	mov.b16 	%rs8, 0;
	st.global.u8 	[%rd5], %rs8;
$L__BB0_9:
	add.s32 	%r40, %r40, 1;
	add.s32 	%r38, %r38, 1;
	setp.ne.s32 	%p7, %r38, 0;
	@%p7 bra 	$L__BB0_7;
$L__BB0_10:
	sub.s32 	%r29, %r2, %r4;
	setp.gt.u32 	%p8, %r29, -4;
	@%p8 bra 	$L__BB0_21;
	add.s64 	%rd9, %rd2, 8;
$L__BB0_12:
	mul.wide.s32 	%rd35, %r40, 4;
	add.s64 	%rd10, %rd9, %rd35;
	ld.global.u32 	%r14, [%rd10+-8];
	cvt.s64.s32 	%rd36, %r14;
	add.s64 	%rd37, %rd3, %rd36;
	ld.global.u8 	%rs9, [%rd37];
	setp.ne.s16 	%p9, %rs9, 0;
	@%p9 bra 	$L__BB0_14;
	ld.global.u32 	%r30, [%rd8];
	add.s32 	%r31, %r30, 1;
	mul.wide.s32 	%rd39, %r14, 4;
	add.s64 	%rd40, %rd1, %rd39;
	st.global.u32 	[%rd40], %r31;
	add.s64 	%rd41, %rd4, %rd36;
	mov.b16 	%rs10, 1;
	st.global.u8 	[%rd41], %rs10;
	mov.b16 	%rs11, 0;
	st.global.u8 	[%rd5], %rs11;
$L__BB0_14:
	ld.global.u32 	%r15, [%rd10+-4];
	cvt.s64.s32 	%rd42, %r15;
	add.s64 	%rd43, %rd3, %rd42;
	ld.global.u8 	%rs12, [%rd43];
	setp.ne.s16 	%p10, %rs12, 0;
	@%p10 bra 	$L__BB0_16;
	ld.global.u32 	%r32, [%rd8];
	add.s32 	%r33, %r32, 1;
	mul.wide.s32 	%rd45, %r15, 4;
	add.s64 	%rd46, %rd1, %rd45;
	st.global.u32 	[%rd46], %r33;
	add.s64 	%rd47, %rd4, %rd42;
	mov.b16 	%rs13, 1;
	st.global.u8 	[%rd47], %rs13;
	mov.b16 	%rs14, 0;
	st.global.u8 	[%rd5], %rs14;
$L__BB0_16:
	ld.global.u32 	%r16, [%rd10];
	cvt.s64.s32 	%rd48, %r16;
	add.s64 	%rd49, %rd3, %rd48;
	ld.global.u8 	%rs15, [%rd49];
	setp.ne.s16 	%p11, %rs15, 0;
	@%p11 bra 	$L__BB0_18;
	ld.global.u32 	%r34, [%rd8];
	add.s32 	%r35, %r34, 1;
	mul.wide.s32 	%rd51, %r16, 4;
	add.s64 	%rd52, %rd1, %rd51;
	st.global.u32 	[%rd52], %r35;
	add.s64 	%rd53, %rd4, %rd48;
	mov.b16 	%rs16, 1;
	st.global.u8 	[%rd53], %rs16;
	mov.b16 	%rs17, 0;
	st.global.u8 	[%rd5], %rs17;
$L__BB0_18:
	ld.global.u32 	%r17, [%rd10+4];
	cvt.s64.s32 	%rd54, %r17;
	add.s64 	%rd55, %rd3, %rd54;
	ld.global.u8 	%rs18, [%rd55];
	setp.ne.s16 	%p12, %rs18, 0;
	@%p12 bra 	$L__BB0_20;
	ld.global.u32 	%r36, [%rd8];
	add.s32 	%r37, %r36, 1;
	mul.wide.s32 	%rd57, %r17, 4;
	add.s64 	%rd58, %rd1, %rd57;
	st.global.u32 	[%rd58], %r37;
	add.s64 	%rd59, %rd4, %rd54;
	mov.b16 	%rs19, 1;
	st.global.u8 	[%rd59], %rs19;
	mov.b16 	%rs20, 0;
	st.global.u8 	[%rd5], %rs20;
$L__BB0_20:
	add.s32 	%r40, %r40, 4;
	setp.lt.s32 	%p13, %r40, %r3;
	@%p13 bra 	$L__BB0_12;
$L__BB0_21:
	ret;

}


// ===== COMPILED SASS (sm_100) =====

	.target	sm_100

	.elftype	@"ET_EXEC"


//--------------------- .note.nv.tkinfo           --------------------------
	.section	.note.nv.tkinfo,"",@"SHT_NOTE"
	.sectionflags	@"SHF_NOTE_NV_TKINFO"
	.tkinfo
        /*0018*/ 	.word	0x00000002
        /*0030*/ 	.string	""
        /*0030*/ 	.string	"ptxas"
        /*0030*/ 	.string	"Cuda compilation tools, release 13.0, V13.0.88"
        /*0030*/ 	.string	"Build cuda_13.0.r13.0/compiler.36424714_0"
        /*0030*/ 	.string	"-arch sm_100 -m 64 "



//--------------------- .note.nv.cuinfo           --------------------------
	.section	.note.nv.cuinfo,"",@"SHT_NOTE"
	.sectionflags	@"SHF_NOTE_NV_CUINFO"
        /*0018*/ 	.short	0x0002
        /*001a*/ 	.short	0x0064
        /*001c*/ 	.short	0x0082
	.zero		2


//--------------------- .nv.info                  --------------------------
	.section	.nv.info,"",@"SHT_CUDA_INFO"
	.align	4


	//----- nvinfo : EIATTR_REGCOUNT
	.align		4
        /*0000*/ 	.byte	0x04, 0x2f
        /*0002*/ 	.short	(.L_2 - .L_1)
	.align		4
.L_1:
        /*0004*/ 	.word	index@(_Z15CUDA_BFS_KERNELP4NodePiPbS2_S1_S2_)
        /*0008*/ 	.word	0x00000018


	//----- nvinfo : EIATTR_FRAME_SIZE
	.align		4
.L_2:
        /*000c*/ 	.byte	0x04, 0x11
        /*000e*/ 	.short	(.L_4 - .L_3)
	.align		4
.L_3:
        /*0010*/ 	.word	index@(_Z15CUDA_BFS_KERNELP4NodePiPbS2_S1_S2_)
        /*0014*/ 	.word	0x00000008


	//----- nvinfo : EIATTR_MIN_STACK_SIZE
	.align		4
.L_4:
        /*0018*/ 	.byte	0x04, 0x12
        /*001a*/ 	.short	(.L_6 - .L_5)
	.align		4
.L_5:
        /*001c*/ 	.word	index@(_Z15CUDA_BFS_KERNELP4NodePiPbS2_S1_S2_)
        /*0020*/ 	.word	0x00000008
.L_6:


//--------------------- .nv.compat                --------------------------
	.section	.nv.compat,"",@"SHT_CUDA_COMPAT_INFO"
	.align	4
        /*0000*/ 	.byte	0x02, 0x09, 0x00, 0x00, 0x02, 0x02, 0x01, 0x00, 0x02, 0x05, 0x05, 0x00, 0x03, 0x07, 0x01, 0x01
        /*0010*/ 	.byte	0x02, 0x03, 0x00, 0x00, 0x02, 0x06, 0x01, 0x00, 0x04, 0x0b, 0x08, 0x00, 0x09, 0x00, 0x00, 0x00
        /*0020*/ 	.byte	0x00, 0x00, 0x00, 0x00


//--------------------- .nv.info._Z15CUDA_BFS_KERNELP4NodePiPbS2_S1_S2_ --------------------------
	.section	.nv.info._Z15CUDA_BFS_KERNELP4NodePiPbS2_S1_S2_,"",@"SHT_CUDA_INFO"
	.sectionflags	@""
	.align	4


	//----- nvinfo : EIATTR_CUDA_API_VERSION
	.align		4
        /*0000*/ 	.byte	0x04, 0x37
        /*0002*/ 	.short	(.L_8 - .L_7)
.L_7:
        /*0004*/ 	.word	0x00000082


	//----- nvinfo : EIATTR_KPARAM_INFO
	.align		4
.L_8:
        /*0008*/ 	.byte	0x04, 0x17
        /*000a*/ 	.short	(.L_10 - .L_9)
.L_9:
        /*000c*/ 	.word	0x00000000
        /*0010*/ 	.short	0x0005
        /*0012*/ 	.short	0x0028
        /*0014*/ 	.byte	0x00, 0xf5, 0x21, 0x00


	//----- nvinfo : EIATTR_KPARAM_INFO
	.align		4
.L_10:
        /*0018*/ 	.byte	0x04, 0x17
        /*001a*/ 	.short	(.L_12 - .L_11)
.L_11:
        /*001c*/ 	.word	0x00000000
        /*0020*/ 	.short	0x0004
        /*0022*/ 	.short	0x0020
        /*0024*/ 	.byte	0x00, 0xf5, 0x21, 0x00


	//----- nvinfo : EIATTR_KPARAM_INFO
	.align		4
.L_12:
        /*0028*/ 	.byte	0x04, 0x17
        /*002a*/ 	.short	(.L_14 - .L_13)
.L_13:
        /*002c*/ 	.word	0x00000000
        /*0030*/ 	.short	0x0003
        /*0032*/ 	.short	0x0018
        /*0034*/ 	.byte	0x00, 0xf5, 0x21, 0x00


	//----- nvinfo : EIATTR_KPARAM_INFO
	.align		4
.L_14:
        /*0038*/ 	.byte	0x04, 0x17
        /*003a*/ 	.short	(.L_16 - .L_15)
.L_15:
        /*003c*/ 	.word	0x00000000
        /*0040*/ 	.short	0x0002
        /*0042*/ 	.short	0x0010
        /*0044*/ 	.byte	0x00, 0xf5, 0x21, 0x00


	//----- nvinfo : EIATTR_KPARAM_INFO
	.align		4
.L_16:
        /*0048*/ 	.byte	0x04, 0x17
        /*004a*/ 	.short	(.L_18 - .L_17)
.L_17:
        /*004c*/ 	.word	0x00000000
        /*0050*/ 	.short	0x0001
        /*0052*/ 	.short	0x0008
        /*0054*/ 	.byte	0x00, 0xf5, 0x21, 0x00


	//----- nvinfo : EIATTR_KPARAM_INFO
	.align		4
.L_18:
        /*0058*/ 	.byte	0x04, 0x17
        /*005a*/ 	.short	(.L_20 - .L_19)
.L_19:
        /*005c*/ 	.word	0x00000000
        /*0060*/ 	.short	0x0000
        /*0062*/ 	.short	0x0000
        /*0064*/ 	.byte	0x00, 0xf5, 0x21, 0x00


	//----- nvinfo : EIATTR_SPARSE_MMA_MASK
	.align		4
.L_20:
        /*0068*/ 	.byte	0x03, 0x50
        /*006a*/ 	.short	0x0000


	//----- nvinfo : EIATTR_MAXREG_COUNT
	.align		4
        /*006c*/ 	.byte	0x03, 0x1b
        /*006e*/ 	.short	0x00ff


	//----- nvinfo : EIATTR_NUM_BARRIERS
	.align		4
        /*0070*/ 	.byte	0x02, 0x4c
        /*0072*/ 	.byte	0x01
	.zero		1


	//----- nvinfo : EIATTR_EXTERNS
	.align		4
        /*0074*/ 	.byte	0x04, 0x0f
        /*0076*/ 	.short	(.L_22 - .L_21)


	//   ....[0]....
	.align		4
.L_21:
        /*0078*/ 	.word	index@(vprintf)


	//----- nvinfo : EIATTR_MERCURY_ISA_VERSION
	.align		4
.L_22:
        /*007c*/ 	.byte	0x03, 0x5f
        /*007e*/ 	.short	0x0101


	//----- nvinfo : EIATTR_VRC_CTA_INIT_COUNT
	.align		4
        /*0080*/ 	.byte	0x02, 0x4a
	.zero		1
	.zero		1


	//----- nvinfo : EIATTR_SYSCALL_OFFSETS
	.align		4
        /*0084*/ 	.byte	0x04, 0x46
        /*0086*/ 	.short	(.L_24 - .L_23)


	//   ....[0]....
.L_23:
        /*0088*/ 	.word	0x00000220


	//----- nvinfo : EIATTR_EXIT_INSTR_OFFSETS
	.align		4
.L_24:
        /*008c*/ 	.byte	0x04, 0x1c
        /*008e*/ 	.short	(.L_26 - .L_25)


	//   ....[0]....
.L_25:
        /*0090*/ 	.word	0x00000140


	//   ....[1]....
        /*0094*/ 	.word	0x000001a0


	//   ....[2]....
        /*0098*/ 	.word	0x000002c0


	//   ....[3]....
        /*009c*/ 	.word	0x00000560


	//   ....[4]....
        /*00a0*/ 	.word	0x00000ad0


	//----- nvinfo : EIATTR_CRS_STACK_SIZE
	.align		4
.L_26:
        /*00a4*/ 	.byte	0x04, 0x1e
        /*00a6*/ 	.short	(.L_28 - .L_27)
.L_27:
        /*00a8*/ 	.word	0x00000000


	//----- nvinfo : EIATTR_CBANK_PARAM_SIZE
	.align		4
.L_28:
        /*00ac*/ 	.byte	0x03, 0x19
        /*00ae*/ 	.short	0x0030


	//----- nvinfo : EIATTR_PARAM_CBANK
	.align		4
        /*00b0*/ 	.byte	0x04, 0x0a
        /*00b2*/ 	.short	(.L_30 - .L_29)
	.align		4
.L_29:
        /*00b4*/ 	.word	index@(.nv.constant0._Z15CUDA_BFS_KERNELP4NodePiPbS2_S1_S2_)
        /*00b8*/ 	.short	0x0380
        /*00ba*/ 	.short	0x0030


	//----- nvinfo : EIATTR_SW_WAR
	.align		4
.L_30:
        /*00bc*/ 	.byte	0x04, 0x36
        /*00be*/ 	.short	(.L_32 - .L_31)
.L_31:
        /*00c0*/ 	.word	0x00000008
.L_32:


//--------------------- .nv.callgraph             --------------------------
	.section	.nv.callgraph,"",@"SHT_CUDA_CALLGRAPH"
	.align	4
	.sectionentsize	8
	.align		4
        /*0000*/ 	.word	0x00000000
	.align		4
        /*0004*/ 	.word	0xffffffff
	.align		4
        /*0008*/ 	.word	index@(_Z15CUDA_BFS_KERNELP4NodePiPbS2_S1_S2_)
	.align		4
        /*000c*/ 	.word	index@(vprintf)
	.align		4
        /*0010*/ 	.word	0x00000000
	.align		4
        /*0014*/ 	.word	0xfffffffe
	.align		4
        /*0018*/ 	.word	0x00000000
	.align		4
        /*001c*/ 	.word	0xfffffffd
	.align		4
        /*0020*/ 	.word	0x00000000
	.align		4
        /*0024*/ 	.word	0xfffffffc


//--------------------- .nv.constant4             --------------------------
	.section	.nv.constant4,"a",@progbits
	.align	8
	.align		8
.nv.constant4:
        /*0000*/ 	.dword	vprintf
	.align		8
        /*0008*/ 	.dword	$str


//--------------------- .text._Z15CUDA_BFS_KERNELP4NodePiPbS2_S1_S2_ --------------------------
	.section	.text._Z15CUDA_BFS_KERNELP4NodePiPbS2_S1_S2_,"ax",@progbits
	.align	128
        .global         _Z15CUDA_BFS_KERNELP4NodePiPbS2_S1_S2_
        .type           _Z15CUDA_BFS_KERNELP4NodePiPbS2_S1_S2_,@function
        .size           _Z15CUDA_BFS_KERNELP4NodePiPbS2_S1_S2_,(.L_x_6 - _Z15CUDA_BFS_KERNELP4NodePiPbS2_S1_S2_)
        .other          _Z15CUDA_BFS_KERNELP4NodePiPbS2_S1_S2_,@"STO_CUDA_ENTRY STV_DEFAULT"
_Z15CUDA_BFS_KERNELP4NodePiPbS2_S1_S2_:
.text._Z15CUDA_BFS_KERNELP4NodePiPbS2_S1_S2_:
[----:B------:R-:W0:Y:S01]  /*0000*/  LDC R1, c[0x0][0x37c] ;  /* 0x0000df00ff017b82 */ /* 0x000e220000000800 */
[----:B------:R-:W1:Y:S01]  /*0010*/  S2R R2, SR_TID.X ;  /* 0x0000000000027919 */ /* 0x000e620000002100 */
[----:B------:R-:W2:Y:S06]  /*0020*/  LDCU UR5, c[0x0][0x2fc] ;  /* 0x00005f80ff0577ac */ /* 0x000eac0008000800 */
[----:B------:R-:W1:Y:S01]  /*0030*/  S2UR UR4, SR_CTAID.X ;  /* 0x00000000000479c3 */ /* 0x000e620000002500 */
[----:B0-----:R-:W-:Y:S01]  /*0040*/  VIADD R1, R1, 0xfffffff8 ;  /* 0xfffffff801017836 */ /* 0x001fe20000000000 */
[----:B------:R-:W0:Y:S01]  /*0050*/  LDCU.64 UR6, c[0x0][0x390] ;  /* 0x00007200ff0677ac */ /* 0x000e220008000a00 */
[----:B------:R-:W3:Y:S05]  /*0060*/  LDCU.64 UR36, c[0x0][0x358] ;  /* 0x00006b00ff2477ac */ /* 0x000eea0008000a00 */
[----:B------:R-:W1:Y:S02]  /*0070*/  LDC R3, c[0x0][0x360] ;  /* 0x0000d800ff037b82 */ /* 0x000e640000000800 */
[----:B-1----:R-:W-:-:S05]  /*0080*/  IMAD R2, R3, UR4, R2 ;  /* 0x0000000403027c24 */ /* 0x002fca000f8e0202 */
[C---:B------:R-:W-:Y:S02]  /*0090*/  ISETP.GE.AND P0, PT, R2.reuse, 0x6, PT ;  /* 0x000000060200780c */ /* 0x040fe40003f06270 */
[----:B------:R-:W-:Y:S02]  /*00a0*/  SHF.R.S32.HI R3, RZ, 0x1f, R2 ;  /* 0x0000001fff037819 */ /* 0x000fe40000011402 */
[----:B0-----:R-:W-:-:S04]  /*00b0*/  IADD3 R18, P1, PT, R2, UR6, RZ ;  /* 0x0000000602127c10 */ /* 0x001fc8000ff3e0ff */
[----:B------:R-:W-:-:S05]  /*00c0*/  IADD3.X R19, PT, PT, R3, UR7, RZ, P1, !PT ;  /* 0x0000000703137c10 */ /* 0x000fca0008ffe4ff */
[----:B------:R-:W3:Y:S02]  /*00d0*/  @P0 LDC.64 R4, c[0x0][0x3a8] ;  /* 0x0000ea00ff040b82 */ /* 0x000ee40000000a00 */
[----:B---3--:R0:W-:Y:S04]  /*00e0*/  @P0 STG.E.U8 desc[UR36][R4.64], RZ ;  /* 0x000000ff04000986 */ /* 0x0081e8000c101124 */
[----:B------:R-:W3:Y:S01]  /*00f0*/  LDG.E.U8 R0, desc[UR36][R18.64] ;  /* 0x0000002412007981 */ /* 0x000ee2000c1e1100 */
[----:B------:R-:W1:Y:S02]  /*0100*/  LDCU UR4, c[0x0][0x2f8] ;  /* 0x00005f00ff0477ac */ /* 0x000e640008000800 */
[----:B-1----:R-:W-:-:S05]  /*0110*/  IADD3 R6, P1, PT, R1, UR4, RZ ;  /* 0x0000000401067c10 */ /* 0x002fca000ff3e0ff */
[----:B--2---:R-:W-:Y:S01]  /*0120*/  IMAD.X R7, RZ, RZ, UR5, P1 ;  /* 0x00000005ff077e24 */ /* 0x004fe200088e06ff */
[----:B---3--:R-:W-:-:S13]  /*0130*/  ISETP.NE.AND P0, PT, R0, 0x1, PT ;  /* 0x000000010000780c */ /* 0x008fda0003f05270 */
[----:B0-----:R-:W-:Y:S05]  /*0140*/  @P0 EXIT ;  /* 0x000000000000094d */ /* 0x001fea0003800000 */
[----:B------:R-:W0:Y:S02]  /*0150*/  LDCU.64 UR4, c[0x0][0x398] ;  /* 0x00007300ff0477ac */ /* 0x000e240008000a00 */
[----:B0-----:R-:W-:-:S04]  /*0160*/  IADD3 R16, P0, PT, R2, UR4, RZ ;  /* 0x0000000402107c10 */ /* 0x001fc8000ff1e0ff */
[----:B------:R-:W-:-:S05]  /*0170*/  IADD3.X R17, PT, PT, R3, UR5, RZ, P0, !PT ;  /* 0x0000000503117c10 */ /* 0x000fca00087fe4ff */
[----:B------:R-:W2:Y:S02]  /*0180*/  LDG.E.U8 R0, desc[UR36][R16.64] ;  /* 0x0000002410007981 */ /* 0x000ea4000c1e1100 */
[----:B--2---:R-:W-:-:S13]  /*0190*/  ISETP.NE.AND P0, PT, R0, RZ, PT ;  /* 0x000000ff0000720c */ /* 0x004fda0003f05270 */
[----:B------:R-:W-:Y:S05]  /*01a0*/  @P0 EXIT ;  /* 0x000000000000094d */ /* 0x000fea0003800000 */
[----:B------:R-:W-:Y:S01]  /*01b0*/  MOV R0, 0x0 ;  /* 0x0000000000007802 */ /* 0x000fe20000000f00 */
[----:B------:R0:W-:Y:S01]  /*01c0*/  STL [R1], R2 ;  /* 0x0000000201007387 */ /* 0x0001e20000100800 */
[----:B------:R-:W1:Y:S02]  /*01d0*/  LDCU.64 UR4, c[0x4][0x8] ;  /* 0x01000100ff0477ac */ /* 0x000e640008000a00 */
[----:B------:R0:W2:Y:S01]  /*01e0*/  LDC.64 R8, c[0x4][R0] ;  /* 0x0100000000087b82 */ /* 0x0000a20000000a00 */
[----:B-1----:R-:W-:Y:S02]  /*01f0*/  IMAD.U32 R4, RZ, RZ, UR4 ;  /* 0x00000004ff047e24 */ /* 0x002fe4000f8e00ff */
[----:B0-----:R-:W-:-:S07]  /*0200*/  IMAD.U32 R5, RZ, RZ, UR5 ;  /* 0x00000005ff057e24 */ /* 0x001fce000f8e00ff */
[----:B------:R-:W-:-:S07]  /*0210*/  LEPC R20, `(.L_x_0) ;  /* 0x000000001014794e */ /* 0x000fce0000000000 */
[----:B--2---:R-:W-:Y:S05]  /*0220*/  CALL.ABS.NOINC R8 ;  /* 0x0000000008007343 */ /* 0x004fea0003c00000 */
.L_x_0:
[----:B------:R-:W-:Y:S01]  /*0230*/  IMAD.MOV.U32 R8, RZ, RZ, 0x1 ;  /* 0x00000001ff087424 */ /* 0x000fe200078e00ff */
[----:B------:R-:W0:Y:S01]  /*0240*/  LDC.64 R6, c[0x0][0x380] ;  /* 0x0000e000ff067b82 */ /* 0x000e220000000a00 */
[----:B------:R1:W-:Y:S01]  /*0250*/  STG.E.U8 desc[UR36][R18.64], RZ ;  /* 0x000000ff12007986 */ /* 0x0003e2000c101124 */
[----:B------:R-:W-:Y:S05]  /*0260*/  WARPSYNC.ALL ;  /* 0x0000000000007948 */ /* 0x000fea0003800000 */
[----:B------:R1:W-:Y:S01]  /*0270*/  STG.E.U8 desc[UR36][R16.64], R8 ;  /* 0x0000000810007986 */ /* 0x0003e2000c101124 */
[----:B0-----:R-:W-:Y:S01]  /*0280*/  IMAD.WIDE R6, R2, 0x8, R6 ;  /* 0x0000000802067825 */ /* 0x001fe200078e0206 */
[----:B------:R-:W-:Y:S06]  /*0290*/  BAR.SYNC.DEFER_BLOCKING 0x0 ;  /* 0x0000000000007b1d */ /* 0x000fec0000010000 */
[----:B------:R-:W2:Y:S02]  /*02a0*/  LDG.E R0, desc[UR36][R6.64+0x4] ;  /* 0x0000042406007981 */ /* 0x000ea4000c1e1900 */
[----:B--2---:R-:W-:-:S13]  /*02b0*/  ISETP.GE.AND P0, PT, R0, 0x1, PT ;  /* 0x000000010000780c */ /* 0x004fda0003f06270 */
[----:B-1----:R-:W-:Y:S05]  /*02c0*/  @!P0 EXIT ;  /* 0x000000000000894d */ /* 0x002fea0003800000 */
[----:B------:R-:W2:Y:S01]  /*02d0*/  LDG.E R9, desc[UR36][R6.64] ;  /* 0x0000002406097981 */ /* 0x000ea2000c1e1900 */
[----:B------:R-:W0:Y:S01]  /*02e0*/  LDC.64 R4, c[0x0][0x3a0] ;  /* 0x0000e800ff047b82 */ /* 0x000e220000000a00 */
[----:B------:R-:W1:Y:S01]  /*02f0*/  LDCU.64 UR4, c[0x0][0x398] ;  /* 0x00007300ff0477ac */ /* 0x000e620008000a00 */
[----:B------:R-:W-:Y:S01]  /*0300*/  BSSY.RECONVERGENT B0, `(.L_x_1) ;  /* 0x0000025000007945 */ /* 0x000fe20003800200 */
[----:B--2---:R-:W-:-:S05]  /*0310*/  IMAD.IADD R0, R9, 0x1, R0 ;  /* 0x0000000109007824 */ /* 0x004fca00078e0200 */
[----:B------:R-:W-:-:S05]  /*0320*/  VIADDMNMX R8, R9, 0x1, R0, !PT ;  /* 0x0000000109087846 */ /* 0x000fca0007800100 */
[----:B------:R-:W-:Y:S02]  /*0330*/  IMAD.IADD R3, R8, 0x1, -R9 ;  /* 0x0000000108037824 */ /* 0x000fe400078e0a09 */
[----:B------:R-:W-:-:S03]  /*0340*/  IMAD.IADD R10, R9, 0x1, -R8 ;  /* 0x00000001090a7824 */ /* 0x000fc600078e0a08 */
[----:B------:R-:W-:Y:S01]  /*0350*/  LOP3.LUT P1, R8, R3, 0x3, RZ, 0xc0, !PT ;  /* 0x0000000303087812 */ /* 0x000fe2000782c0ff */
[----:B0-----:R-:W-:Y:S01]  /*0360*/  IMAD.WIDE R2, R2, 0x4, R4 ;  /* 0x0000000402027825 */ /* 0x001fe200078e0204 */
[----:B------:R-:W-:-:S03]  /*0370*/  ISETP.GT.U32.AND P0, PT, R10, -0x4, PT ;  /* 0xfffffffc0a00780c */ /* 0x000fc60003f04070 */
[----:B------:R-:W-:-:S08]  /*0380*/  IMAD.MOV.U32 R5, RZ, RZ, R9 ;  /* 0x000000ffff057224 */ /* 0x000fd000078e0009 */
[----:B-1----:R-:W-:Y:S05]  /*0390*/  @!P1 BRA `(.L_x_2) ;  /* 0x00000000006c9947 */ /* 0x002fea0003800000 */
[----:B------:R-:W0:Y:S01]  /*03a0*/  LDC.64 R6, c[0x0][0x388] ;  /* 0x0000e200ff067b82 */ /* 0x000e220000000a00 */
[----:B------:R-:W-:Y:S02]  /*03b0*/  IMAD.MOV R4, RZ, RZ, -R8 ;  /* 0x000000ffff047224 */ /* 0x000fe400078e0a08 */
[----:B------:R-:W-:-:S07]  /*03c0*/  IMAD.MOV.U32 R5, RZ, RZ, R9 ;  /* 0x000000ffff057224 */ /* 0x000fce00078e0009 */
.L_x_3:
[----:B0-----:R-:W-:-:S06]  /*03d0*/  IMAD.WIDE R12, R5, 0x4, R6 ;  /* 0x00000004050c7825 */ /* 0x001fcc00078e0206 */
[----:B------:R-:W2:Y:S02]  /*03e0*/  LDG.E R13, desc[UR36][R12.64] ;  /* 0x000000240c0d7981 */ /* 0x000ea4000c1e1900 */
[----:B--2---:R-:W-:Y:S02]  /*03f0*/  SHF.R.S32.HI R20, RZ, 0x1f, R13 ;  /* 0x0000001fff147819 */ /* 0x004fe4000001140d */
[----:B------:R-:W-:-:S04]  /*0400*/  IADD3 R14, P1, PT, R13, UR4, RZ ;  /* 0x000000040d0e7c10 */ /* 0x000fc8000ff3e0ff */
[----:B------:R-:W-:-:S05]  /*0410*/  IADD3.X R15, PT, PT, R20, UR5, RZ, P1, !PT ;  /* 0x00000005140f7c10 */ /* 0x000fca0008ffe4ff */
[----:B------:R-:W2:Y:S02]  /*0420*/  LDG.E.U8 R14, desc[UR36][R14.64] ;  /* 0x000000240e0e7981 */ /* 0x000ea4000c1e1100 */
[----:B--2---:R-:W-:-:S13]  /*0430*/  ISETP.NE.AND P1, PT, R14, RZ, PT ;  /* 0x000000ff0e00720c */ /* 0x004fda0003f25270 */
[----:B------:R-:W2:Y:S01]  /*0440*/  @!P1 LDG.E R18, desc[UR36][R2.64] ;  /* 0x0000002402129981 */ /* 0x000ea2000c1e1900 */
[----:B------:R-:W0:Y:S01]  /*0450*/  @!P1 LDC.64 R10, c[0x0][0x390] ;  /* 0x0000e400ff0a9b82 */ /* 0x000e220000000a00 */
[----:B------:R-:W-:Y:S02]  /*0460*/  IMAD.MOV.U32 R19, RZ, RZ, 0x1 ;  /* 0x00000001ff137424 */ /* 0x000fe400078e00ff */
[----:B------:R-:W-:Y:S02]  /*0470*/  VIADD R4, R4, 0x1 ;  /* 0x0000000104047836 */ /* 0x000fe40000000000 */
[----:B------:R-:W-:Y:S01]  /*0480*/  VIADD R5, R5, 0x1 ;  /* 0x0000000105057836 */ /* 0x000fe20000000000 */
[----:B------:R-:W-:Y:S02]  /*0490*/  @!P1 PRMT R14, R19, 0x7610, R14 ;  /* 0x00007610130e9816 */ /* 0x000fe4000000000e */
[----:B------:R-:W1:Y:S08]  /*04a0*/  @!P1 LDC.64 R16, c[0x0][0x3a0] ;  /* 0x0000e800ff109b82 */ /* 0x000e700000000a00 */
[----:B------:R-:W3:Y:S01]  /*04b0*/  @!P1 LDC.64 R8, c[0x0][0x3a8] ;  /* 0x0000ea00ff089b82 */ /* 0x000ee20000000a00 */
[----:B0-----:R-:W-:-:S05]  /*04c0*/  @!P1 IADD3 R10, P2, PT, R13, R10, RZ ;  /* 0x0000000a0d0a9210 */ /* 0x001fca0007f5e0ff */
[----:B------:R-:W-:Y:S02]  /*04d0*/  @!P1 IMAD.X R11, R20, 0x1, R11, P2 ;  /* 0x00000001140b9824 */ /* 0x000fe400010e060b */
[----:B-1----:R-:W-:-:S04]  /*04e0*/  @!P1 IMAD.WIDE R12, R13, 0x4, R16 ;  /* 0x000000040d0c9825 */ /* 0x002fc800078e0210 */
[----:B--2---:R-:W-:-:S05]  /*04f0*/  @!P1 VIADD R17, R18, 0x1 ;  /* 0x0000000112119836 */ /* 0x004fca0000000000 */
[----:B------:R1:W-:Y:S04]  /*0500*/  @!P1 STG.E desc[UR36][R12.64], R17 ;  /* 0x000000110c009986 */ /* 0x0003e8000c101924 */
[----:B------:R1:W-:Y:S04]  /*0510*/  @!P1 STG.E.U8 desc[UR36][R10.64], R14 ;  /* 0x0000000e0a009986 */ /* 0x0003e8000c101124 */
[----:B---3--:R1:W-:Y:S01]  /*0520*/  @!P1 STG.E.U8 desc[UR36][R8.64], RZ ;  /* 0x000000ff08009986 */ /* 0x0083e2000c101124 */
[----:B------:R-:W-:-:S13]  /*0530*/  ISETP.NE.AND P1, PT, R4, RZ, PT ;  /* 0x000000ff0400720c */ /* 0x000fda0003f25270 */
[----:B-1----:R-:W-:Y:S05]  /*0540*/  @P1 BRA `(.L_x_3) ;  /* 0xfffffffc00a01947 */ /* 0x002fea000383ffff */
.L_x_2:
[----:B------:R-:W-:Y:S05]  /*0550*/  BSYNC.RECONVERGENT B0 ;  /* 0x0000000000007941 */ /* 0x000fea0003800200 */
.L_x_1:
[----:B------:R-:W-:Y:S05]  /*0560*/  @P0 EXIT ;  /* 0x000000000000094d */ /* 0x000fea0003800000 */
[----:B------:R-:W0:Y:S01]  /*0570*/  LDCU.64 UR4, c[0x0][0x388] ;  /* 0x00007100ff0477ac */ /* 0x000e220008000a00 */
[----:B------:R-:W1:Y:S01]  /*0580*/  LDCU.64 UR6, c[0x0][0x398] ;  /* 0x00007300ff0677ac */ /* 0x000e620008000a00 */
[----:B0-----:R-:W-:-:S04]  /*0590*/  UIADD3 UR4, UP0, UPT, UR4, 0x8, URZ ;  /* 0x0000000804047890 */ /* 0x001fc8000ff1e0ff */
[----:B-1----:R-:W-:-:S12]  /*05a0*/  UIADD3.X UR5, UPT, UPT, URZ, UR5, URZ, UP0, !UPT ;  /* 0x00000005ff057290 */ /* 0x002fd800087fe4ff */
.L_x_4:
[----:B------:R-:W-:Y:S02]  /*05b0*/  IMAD.U32 R6, RZ, RZ, UR4 ;  /* 0x00000004ff067e24 */ /* 0x000fe4000f8e00ff */
[----:B------:R-:W-:Y:S02]  /*05c0*/  IMAD.U32 R7, RZ, RZ, UR5 ;  /* 0x00000005ff077e24 */ /* 0x000fe4000f8e00ff */
[----:B------:R-:W-:-:S05]  /*05d0*/  IMAD.WIDE R6, R5, 0x4, R6 ;  /* 0x0000000405067825 */ /* 0x000fca00078e0206 */
[----:B------:R-:W2:Y:S02]  /*05e0*/  LDG.E R9, desc[UR36][R6.64+-0x8] ;  /* 0xfffff82406097981 */ /* 0x000ea4000c1e1900 */
[----:B--2---:R-:W-:Y:S02]  /*05f0*/  SHF.R.S32.HI R16, RZ, 0x1f, R9 ;  /* 0x0000001fff107819 */ /* 0x004fe40000011409 */
[----:B------:R-:W-:-:S04]  /*0600*/  IADD3 R14, P0, PT, R9, UR6, RZ ;  /* 0x00000006090e7c10 */ /* 0x000fc8000ff1e0ff */
[----:B------:R-:W-:-:S05]  /*0610*/  IADD3.X R15, PT, PT, R16, UR7, RZ, P0, !PT ;  /* 0x00000007100f7c10 */ /* 0x000fca00087fe4ff */
[----:B------:R-:W2:Y:S02]  /*0620*/  LDG.E.U8 R14, desc[UR36][R14.64] ;  /* 0x000000240e0e7981 */ /* 0x000ea4000c1e1100 */
[----:B--2---:R-:W-:-:S13]  /*0630*/  ISETP.NE.AND P0, PT, R14, RZ, PT ;  /* 0x000000ff0e00720c */ /* 0x004fda0003f05270 */
[----:B------:R-:W2:Y:S01]  /*0640*/  @!P0 LDG.E R4, desc[UR36][R2.64] ;  /* 0x0000002402048981 */ /* 0x000ea2000c1e1900 */
[----:B------:R-:W0:Y:S08]  /*0650*/  @!P0 LDC.64 R18, c[0x0][0x390] ;  /* 0x0000e400ff128b82 */ /* 0x000e300000000a00 */
[----:B------:R-:W1:Y:S08]  /*0660*/  @!P0 LDC.64 R12, c[0x0][0x3a0] ;  /* 0x0000e800ff0c8b82 */ /* 0x000e700000000a00 */
[----:B------:R-:W3:Y:S01]  /*0670*/  @!P0 LDC.64 R10, c[0x0][0x3a8] ;  /* 0x0000ea00ff0a8b82 */ /* 0x000ee20000000a00 */
[----:B0-----:R-:W-:Y:S01]  /*0680*/  @!P0 IADD3 R8, P1, PT, R9, R18, RZ ;  /* 0x0000001209088210 */ /* 0x001fe20007f3e0ff */
[----:B------:R-:W-:-:S05]  /*0690*/  IMAD.MOV.U32 R18, RZ, RZ, 0x1 ;  /* 0x00000001ff127424 */ /* 0x000fca00078e00ff */
[----:B------:R-:W-:Y:S01]  /*06a0*/  @!P0 PRMT R15, R18, 0x7610, R15 ;  /* 0x00007610120f8816 */ /* 0x000fe2000000000f */
[----:B-1----:R-:W-:-:S04]  /*06b0*/  @!P0 IMAD.WIDE R12, R9, 0x4, R12 ;  /* 0x00000004090c8825 */ /* 0x002fc800078e020c */
[----:B------:R-:W-:Y:S02]  /*06c0*/  @!P0 IMAD.X R9, R16, 0x1, R19, P1 ;  /* 0x0000000110098824 */ /* 0x000fe400008e0613 */
[----:B--2---:R-:W-:-:S05]  /*06d0*/  @!P0 VIADD R17, R4, 0x1 ;  /* 0x0000000104118836 */ /* 0x004fca0000000000 */
[----:B------:R-:W-:Y:S04]  /*06e0*/  @!P0 STG.E desc[UR36][R12.64], R17 ;  /* 0x000000110c008986 */ /* 0x000fe8000c101924 */
[----:B------:R0:W-:Y:S04]  /*06f0*/  @!P0 STG.E.U8 desc[UR36][R8.64], R15 ;  /* 0x0000000f08008986 */ /* 0x0001e8000c101124 */
[----:B---3--:R1:W-:Y:S04]  /*0700*/  @!P0 STG.E.U8 desc[UR36][R10.64], RZ ;  /* 0x000000ff0a008986 */ /* 0x0083e8000c101124 */
[----:B------:R-:W2:Y:S02]  /*0710*/  LDG.E R19, desc[UR36][R6.64+-0x4] ;  /* 0xfffffc2406137981 */ /* 0x000ea4000c1e1900 */
[----:B--2---:R-:W-:-:S02]  /*0720*/  SHF.R.S32.HI R18, RZ, 0x1f, R19 ;  /* 0x0000001fff127819 */ /* 0x004fc40000011413 */
[----:B------:R-:W-:-:S04]  /*0730*/  IADD3 R14, P0, PT, R19, UR6, RZ ;  /* 0x00000006130e7c10 */ /* 0x000fc8000ff1e0ff */
[----:B0-----:R-:W-:-:S05]  /*0740*/  IADD3.X R15, PT, PT, R18, UR7, RZ, P0, !PT ;  /* 0x00000007120f7c10 */ /* 0x001fca00087fe4ff */
[----:B------:R-:W2:Y:S02]  /*0750*/  LDG.E.U8 R14, desc[UR36][R14.64] ;  /* 0x000000240e0e7981 */ /* 0x000ea4000c1e1100 */
[----:B--2---:R-:W-:-:S13]  /*0760*/  ISETP.NE.AND P0, PT, R14, RZ, PT ;  /* 0x000000ff0e00720c */ /* 0x004fda0003f05270 */
[----:B------:R-:W2:Y:S01]  /*0770*/  @!P0 LDG.E R4, desc[UR36][R2.64] ;  /* 0x0000002402048981 */ /* 0x000ea2000c1e1900 */
[----:B------:R-:W0:Y:S08]  /*0780*/  @!P0 LDC.64 R20, c[0x0][0x390] ;  /* 0x0000e400ff148b82 */ /* 0x000e300000000a00 */
[----:B------:R-:W1:Y:S08]  /*0790*/  @!P0 LDC.64 R16, c[0x0][0x3a0] ;  /* 0x0000e800ff108b82 */ /* 0x000e700000000a00 */
[----:B------:R-:W3:Y:S01]  /*07a0*/  @!P0 LDC.64 R12, c[0x0][0x3a8] ;  /* 0x0000ea00ff0c8b82 */ /* 0x000ee20000000a00 */
[----:B0-----:R-:W-:Y:S01]  /*07b0*/  @!P0 IADD3 R8, P1, PT, R19, R20, RZ ;  /* 0x0000001413088210 */ /* 0x001fe20007f3e0ff */
[----:B------:R-:W-:-:S04]  /*07c0*/  IMAD.MOV.U32 R20, RZ, RZ, 0x1 ;  /* 0x00000001ff147424 */ /* 0x000fc800078e00ff */
[----:B------:R-:W-:Y:S01]  /*07d0*/  @!P0 IMAD.X R9, R18, 0x1, R21, P1 ;  /* 0x0000000112098824 */ /* 0x000fe200008e0615 */
[----:B------:R-:W-:Y:S01]  /*07e0*/  @!P0 PRMT R15, R20, 0x7610, R15 ;  /* 0x00007610140f8816 */ /* 0x000fe2000000000f */
[----:B-1----:R-:W-:-:S04]  /*07f0*/  @!P0 IMAD.WIDE R10, R19, 0x4, R16 ;  /* 0x00000004130a8825 */ /* 0x002fc800078e0210 */
        /* <DEDUP_REMOVED lines=30> */
[----:B------:R-:W0:Y:S01]  /*09e0*/  @!P0 LDC.64 R20, c[0x0][0x390] ;  /* 0x0000e400ff148b82 */ /* 0x000e220000000a00 */
[----:B-1----:R-:W-:Y:S02]  /*09f0*/  IMAD.MOV.U32 R10, RZ, RZ, 0x1 ;  /* 0x00000001ff0a7424 */ /* 0x002fe400078e00ff */
[----:B------:R-:W-:-:S05]  /*0a00*/  VIADD R5, R5, 0x4 ;  /* 0x0000000405057836 */ /* 0x000fca0000000000 */
[----:B------:R-:W1:Y:S08]  /*0a10*/  @!P0 LDC.64 R12, c[0x0][0x3a0] ;  /* 0x0000e800ff0c8b82 */ /* 0x000e700000000a00 */
[----:B------:R-:W3:Y:S01]  /*0a20*/  @!P0 LDC.64 R16, c[0x0][0x3a8] ;  /* 0x0000ea00ff108b82 */ /* 0x000ee20000000a00 */
[----:B0-----:R-:W-:-:S05]  /*0a30*/  @!P0 IADD3 R8, P1, PT, R7, R20, RZ ;  /* 0x0000001407088210 */ /* 0x001fca0007f3e0ff */
[----:B------:R-:W-:Y:S02]  /*0a40*/  @!P0 IMAD.X R9, R18, 0x1, R21, P1 ;  /* 0x0000000112098824 */ /* 0x000fe400008e0615 */
[----:B-1----:R-:W-:-:S04]  /*0a50*/  @!P0 IMAD.WIDE R6, R7, 0x4, R12 ;  /* 0x0000000407068825 */ /* 0x002fc800078e020c */
[----:B--2---:R-:W-:Y:S01]  /*0a60*/  @!P0 VIADD R11, R4, 0x1 ;  /* 0x00000001040b8836 */ /* 0x004fe20000000000 */
[----:B------:R-:W-:-:S04]  /*0a70*/  @!P0 PRMT R4, R10, 0x7610, R4 ;  /* 0x000076100a048816 */ /* 0x000fc80000000004 */
[----:B------:R0:W-:Y:S04]  /*0a80*/  @!P0 STG.E desc[UR36][R6.64], R11 ;  /* 0x0000000b06008986 */ /* 0x0001e8000c101924 */
[----:B------:R0:W-:Y:S04]  /*0a90*/  @!P0 STG.E.U8 desc[UR36][R8.64], R4 ;  /* 0x0000000408008986 */ /* 0x0001e8000c101124 */
[----:B---3--:R0:W-:Y:S01]  /*0aa0*/  @!P0 STG.E.U8 desc[UR36][R16.64], RZ ;  /* 0x000000ff10008986 */ /* 0x0081e2000c101124 */
[----:B------:R-:W-:-:S13]  /*0ab0*/  ISETP.GE.AND P0, PT, R5, R0, PT ;  /* 0x000000000500720c */ /* 0x000fda0003f06270 */
[----:B0-----:R-:W-:Y:S05]  /*0ac0*/  @!P0 BRA `(.L_x_4) ;  /* 0xfffffff800b88947 */ /* 0x001fea000383ffff */
[----:B------:R-:W-:Y:S05]  /*0ad0*/  EXIT ;  /* 0x000000000000794d */ /* 0x000fea0003800000 */
.L_x_5:
[----:B------:R-:W-:-:S00]  /*0ae0*/  BRA `(.L_x_5) ;  /* 0xfffffffc00fc7947 */ /* 0x000fc0000383ffff */
[----:B------:R-:W-:-:S00]  /*0af0*/  NOP ;  /* 0x0000000000007918 */ /* 0x000fc00000000000 */
        /* <DEDUP_REMOVED lines=8> */
.L_x_6:


//--------------------- .nv.global.init           --------------------------
	.section	.nv.global.init,"aw",@progbits
.nv.global.init:
	.type		$str,@object
	.size		$str,(.L_0 - $str)
$str:
        /*0000*/ 	.byte	0x25, 0x64, 0x20, 0x00
.L_0:


//--------------------- .nv.shared.reserved.0     --------------------------
	.section	.nv.shared.reserved.0,"aw",@nobits
	.weak		__nv_reservedSMEM_offset_0_alias
	.size		__nv_reservedSMEM_offset_0_alias, 0, 64
	.other		__nv_reservedSMEM_offset_0_alias,@"STO_CUDA_RESERVED_SHARED STV_DEFAULT"
__nv_reservedSMEM_offset_0_alias:
	.zero		0
	.zero		64


//--------------------- .nv.constant0._Z15CUDA_BFS_KERNELP4NodePiPbS2_S1_S2_ --------------------------
	.section	.nv.constant0._Z15CUDA_BFS_KERNELP4NodePiPbS2_S1_S2_,"a",@progbits
	.sectionflags	@""
	.align	4
.nv.constant0._Z15CUDA_BFS_KERNELP4NodePiPbS2_S1_S2_:
	.zero		944


//--------------------- SYMBOLS --------------------------

	.type		.nv.reservedSmem.offset0,@object
	.size		.nv.reservedSmem.offset0,0x4
	.type		vprintf,@function
